//
// Generated by NVIDIA NVVM Compiler
//
// Compiler Build ID: CL-36424714
// Cuda compilation tools, release 13.0, V13.0.88
// Based on NVVM 20.0.0
//

.version 9.0
.target sm_100
.address_size 64

	// .globl	maxmin

.visible .entry maxmin(
	.param .u64 .ptr .align 1 maxmin_param_0,
	.param .u64 .ptr .align 1 maxmin_param_1,
	.param .u32 maxmin_param_2
)
{
	.reg .pred 	%p<3>;
	.reg .b32 	%r<17>;
	.reg .b64 	%rd<15>;

	ld.param.u64 	%rd3, [maxmin_param_0];
	ld.param.u64 	%rd2, [maxmin_param_1];
	ld.param.u32 	%r5, [maxmin_param_2];
	cvta.to.global.u64 	%rd1, %rd3;
	mov.u32 	%r6, %ctaid.y;
	mov.u32 	%r7, %nctaid.x;
	mov.u32 	%r8, %ctaid.x;
	mad.lo.s32 	%r9, %r6, %r7, %r8;
	mov.u32 	%r10, %ntid.x;
	mov.u32 	%r11, %tid.x;
	mad.lo.s32 	%r1, %r9, %r10, %r11;
	shr.u32 	%r12, %r5, 31;
	add.s32 	%r13, %r5, %r12;
	shr.s32 	%r2, %r13, 1;
	setp.ge.u32 	%p1, %r1, %r2;
	@%p1 bra 	$L__BB0_4;
	cvta.to.global.u64 	%rd4, %rd2;
	shl.b32 	%r14, %r1, 1;
	mul.wide.u32 	%rd5, %r14, 4;
	add.s64 	%rd6, %rd4, %rd5;
	ld.global.u32 	%r3, [%rd6];
	ld.global.u32 	%r4, [%rd6+4];
	setp.le.s32 	%p2, %r3, %r4;
	@%p2 bra 	$L__BB0_3;
	mul.wide.u32 	%rd11, %r1, 4;
	add.s64 	%rd12, %rd1, %rd11;
	st.global.u32 	[%rd12], %r3;
	add.s32 	%r16, %r2, %r1;
	mul.wide.u32 	%rd13, %r16, 4;
	add.s64 	%rd14, %rd1, %rd13;
	st.global.u32 	[%rd14], %r4;
	bra.uni 	$L__BB0_4;
$L__BB0_3:
	mul.wide.u32 	%rd7, %r1, 4;
	add.s64 	%rd8, %rd1, %rd7;
	st.global.u32 	[%rd8], %r4;
	add.s32 	%r15, %r2, %r1;
	mul.wide.u32 	%rd9, %r15, 4;
	add.s64 	%rd10, %rd1, %rd9;
	st.global.u32 	[%rd10], %r3;
$L__BB0_4:
	ret;

}


// ===== COMPILED SASS (sm_100) =====

	.target	sm_100

	.elftype	@"ET_EXEC"


//--------------------- .note.nv.tkinfo           --------------------------
	.section	.note.nv.tkinfo,"",@"SHT_NOTE"
	.sectionflags	@"SHF_NOTE_NV_TKINFO"
	.tkinfo
        /*0018*/ 	.word	0x00000002
        /*0030*/ 	.string	""
        /*0030*/ 	.string	"ptxas"
        /*0030*/ 	.string	"Cuda compilation tools, release 13.0, V13.0.88"
        /*0030*/ 	.string	"Build cuda_13.0.r13.0/compiler.36424714_0"
        /*0030*/ 	.string	"-arch sm_100 -m 64 "



//--------------------- .note.nv.cuinfo           --------------------------
	.section	.note.nv.cuinfo,"",@"SHT_NOTE"
	.sectionflags	@"SHF_NOTE_NV_CUINFO"
        /*0018*/ 	.short	0x0002
        /*001a*/ 	.short	0x0064
        /*001c*/ 	.short	0x0082
	.zero		2


//--------------------- .nv.info                  --------------------------
	.section	.nv.info,"",@"SHT_CUDA_INFO"
	.align	4


	//----- nvinfo : EIATTR_REGCOUNT
	.align		4
        /*0000*/ 	.byte	0x04, 0x2f
        /*0002*/ 	.short	(.L_1 - .L_0)
	.align		4
.L_0:
        /*0004*/ 	.word	index@(maxmin)
        /*0008*/ 	.word	0x00000012


	//----- nvinfo : EIATTR_FRAME_SIZE
	.align		4
.L_1:
        /*000c*/ 	.byte	0x04, 0x11
        /*000e*/ 	.short	(.L_3 - .L_2)
	.align		4
.L_2:
        /*0010*/ 	.word	index@(maxmin)
        /*0014*/ 	.word	0x00000000


	//----- nvinfo : EIATTR_MIN_STACK_SIZE
	.align		4
.L_3:
        /*0018*/ 	.byte	0x04, 0x12
        /*001a*/ 	.short	(.L_5 - .L_4)
	.align		4
.L_4:
        /*001c*/ 	.word	index@(maxmin)
        /*0020*/ 	.word	0x00000000
.L_5:


//--------------------- .nv.compat                --------------------------
	.section	.nv.compat,"",@"SHT_CUDA_COMPAT_INFO"
	.align	4
        /*0000*/ 	.byte	0x02, 0x09, 0x00, 0x00, 0x02, 0x02, 0x01, 0x00, 0x02, 0x05, 0x05, 0x00, 0x03, 0x07, 0x01, 0x01
        /*0010*/ 	.byte	0x02, 0x03, 0x00, 0x00, 0x02, 0x06, 0x01, 0x00, 0x04, 0x0b, 0x08, 0x00, 0x09, 0x00, 0x00, 0x00
        /*0020*/ 	.byte	0x00, 0x00, 0x00, 0x00


//--------------------- .nv.info.maxmin           --------------------------
	.section	.nv.info.maxmin,"",@"SHT_CUDA_INFO"
	.sectionflags	@""
	.align	4


	//----- nvinfo : EIATTR_CUDA_API_VERSION
	.align		4
        /*0000*/ 	.byte	0x04, 0x37
        /*0002*/ 	.short	(.L_7 - .L_6)
.L_6:
        /*0004*/ 	.word	0x00000082


	//----- nvinfo : EIATTR_KPARAM_INFO
	.align		4
.L_7:
        /*0008*/ 	.byte	0x04, 0x17
        /*000a*/ 	.short	(.L_9 - .L_8)
.L_8:
        /*000c*/ 	.word	0x00000000
        /*0010*/ 	.short	0x0002
        /*0012*/ 	.short	0x0010
        /*0014*/ 	.byte	0x00, 0xf0, 0x11, 0x00


	//----- nvinfo : EIATTR_KPARAM_INFO
	.align		4
.L_9:
        /*0018*/ 	.byte	0x04, 0x17
        /*001a*/ 	.short	(.L_11 - .L_10)
.L_10:
        /*001c*/ 	.word	0x00000000
        /*0020*/ 	.short	0x0001
        /*0022*/ 	.short	0x0008
        /*0024*/ 	.byte	0x00, 0xf5, 0x21, 0x00


	//----- nvinfo : EIATTR_KPARAM_INFO
	.align		4
.L_11:
        /*0028*/ 	.byte	0x04, 0x17
        /*002a*/ 	.short	(.L_13 - .L_12)
.L_12:
        /*002c*/ 	.word	0x00000000
        /*0030*/ 	.short	0x0000
        /*0032*/ 	.short	0x0000
        /*0034*/ 	.byte	0x00, 0xf5, 0x21, 0x00


	//----- nvinfo : EIATTR_SPARSE_MMA_MASK
	.align		4
.L_13:
        /*0038*/ 	.byte	0x03, 0x50
        /*003a*/ 	.short	0x0000


	//----- nvinfo : EIATTR_MAXREG_COUNT
	.align		4
        /*003c*/ 	.byte	0x03, 0x1b
        /*003e*/ 	.short	0x00ff


	//----- nvinfo : EIATTR_MERCURY_ISA_VERSION
	.align		4
        /*0040*/ 	.byte	0x03, 0x5f
        /*0042*/ 	.short	0x0101


	//----- nvinfo : EIATTR_VRC_CTA_INIT_COUNT
	.align		4
        /*0044*/ 	.byte	0x02, 0x4a
	.zero		1
	.zero		1


	//----- nvinfo : EIATTR_EXIT_INSTR_OFFSETS
	.align		4
        /*0048*/ 	.byte	0x04, 0x1c
        /*004a*/ 	.short	(.L_15 - .L_14)


	//   ....[0]....
.L_14:
        /*004c*/ 	.word	0x000000c0


	//   ....[1]....
        /*0050*/ 	.word	0x000001a0


	//   ....[2]....
        /*0054*/ 	.word	0x00000210


	//----- nvinfo : EIATTR_CBANK_PARAM_SIZE
	.align		4
.L_15:
        /*0058*/ 	.byte	0x03, 0x19
        /*005a*/ 	.short	0x0014


	//----- nvinfo : EIATTR_PARAM_CBANK
	.align		4
        /*005c*/ 	.byte	0x04, 0x0a
        /*005e*/ 	.short	(.L_17 - .L_16)
	.align		4
.L_16:
        /*0060*/ 	.word	index@(.nv.constant0.maxmin)
        /*0064*/ 	.short	0x0380
        /*0066*/ 	.short	0x0014


	//----- nvinfo : EIATTR_SW_WAR
	.align		4
.L_17:
        /*0068*/ 	.byte	0x04, 0x36
        /*006a*/ 	.short	(.L_19 - .L_18)
.L_18:
        /*006c*/ 	.word	0x00000008
.L_19:


//--------------------- .nv.callgraph             --------------------------
	.section	.nv.callgraph,"",@"SHT_CUDA_CALLGRAPH"
	.align	4
	.sectionentsize	8
	.align		4
        /*0000*/ 	.word	0x00000000
	.align		4
        /*0004*/ 	.word	0xffffffff
	.align		4
        /*0008*/ 	.word	0x00000000
	.align		4
        /*000c*/ 	.word	0xfffffffe
	.align		4
        /*0010*/ 	.word	0x00000000
	.align		4
        /*0014*/ 	.word	0xfffffffd
	.align		4
        /*0018*/ 	.word	0x00000000
	.align		4
        /*001c*/ 	.word	0xfffffffc


//--------------------- .text.maxmin              --------------------------
	.section	.text.maxmin,"ax",@progbits
	.align	128
        .global         maxmin
        .type           maxmin,@function
        .size           maxmin,(.L_x_1 - maxmin)
        .other          maxmin,@"STO_CUDA_ENTRY STV_DEFAULT"
maxmin:
.text.maxmin:
[----:B------:R-:W-:Y:S01]  /*0000*/  LDC R1, c[0x0][0x37c] ;  /* 0x0000df00ff017b82 */ /* 0x000fe20000000800 */
[----:B------:R-:W0:Y:S07]  /*0010*/  S2R R0, SR_TID.X ;  /* 0x0000000000007919 */ /* 0x000e2e0000002100 */
[----:B------:R-:W-:Y:S01]  /*0020*/  S2UR UR4, SR_CTAID.Y ;  /* 0x00000000000479c3 */ /* 0x000fe20000002600 */
[----:B------:R-:W1:Y:S01]  /*0030*/  LDCU UR5, c[0x0][0x370] ;  /* 0x00006e00ff0577ac */ /* 0x000e620008000800 */
[----:B------:R-:W2:Y:S06]  /*0040*/  LDCU UR7, c[0x0][0x390] ;  /* 0x00007200ff0777ac */ /* 0x000eac0008000800 */
[----:B------:R-:W1:Y:S08]  /*0050*/  S2UR UR6, SR_CTAID.X ;  /* 0x00000000000679c3 */ /* 0x000e700000002500 */
[----:B------:R-:W0:Y:S01]  /*0060*/  LDC R9, c[0x0][0x360] ;  /* 0x0000d800ff097b82 */ /* 0x000e220000000800 */
[----:B-1----:R-:W-:-:S02]  /*0070*/  UIMAD UR4, UR4, UR5, UR6 ;  /* 0x00000005040472a4 */ /* 0x002fc4000f8e0206 */
[----:B--2---:R-:W-:-:S04]  /*0080*/  ULEA.HI UR5, UR7, UR7, URZ, 0x1 ;  /* 0x0000000707057291 */ /* 0x004fc8000f8f08ff */
[----:B------:R-:W-:Y:S01]  /*0090*/  USHF.R.S32.HI UR5, URZ, 0x1, UR5 ;  /* 0x00000001ff057899 */ /* 0x000fe20008011405 */
[----:B0-----:R-:W-:-:S05]  /*00a0*/  IMAD R9, R9, UR4, R0 ;  /* 0x0000000409097c24 */ /* 0x001fca000f8e0200 */
[----:B------:R-:W-:-:S13]  /*00b0*/  ISETP.GE.U32.AND P0, PT, R9, UR5, PT ;  /* 0x0000000509007c0c */ /* 0x000fda000bf06070 */
[----:B------:R-:W-:Y:S05]  /*00c0*/  @P0 EXIT ;  /* 0x000000000000094d */ /* 0x000fea0003800000 */
[----:B------:R-:W0:Y:S01]  /*00d0*/  LDC.64 R2, c[0x0][0x388] ;  /* 0x0000e200ff027b82 */ /* 0x000e220000000a00 */
[----:B------:R-:W1:Y:S01]  /*00e0*/  LDCU.64 UR6, c[0x0][0x358] ;  /* 0x00006b00ff0677ac */ /* 0x000e620008000a00 */
[----:B------:R-:W-:-:S05]  /*00f0*/  SHF.L.U32 R5, R9, 0x1, RZ ;  /* 0x0000000109057819 */ /* 0x000fca00000006ff */
[----:B0-----:R-:W-:-:S05]  /*0100*/  IMAD.WIDE.U32 R2, R5, 0x4, R2 ;  /* 0x0000000405027825 */ /* 0x001fca00078e0002 */
[----:B-1----:R-:W2:Y:S04]  /*0110*/  LDG.E R11, desc[UR6][R2.64] ;  /* 0x00000006020b7981 */ /* 0x002ea8000c1e1900 */
[----:B------:R-:W2:Y:S02]  /*0120*/  LDG.E R13, desc[UR6][R2.64+0x4] ;  /* 0x00000406020d7981 */ /* 0x000ea4000c1e1900 */
[----:B--2---:R-:W-:-:S13]  /*0130*/  ISETP.GT.AND P0, PT, R11, R13, PT ;  /* 0x0000000d0b00720c */ /* 0x004fda0003f04270 */
[----:B------:R-:W0:Y:S01]  /*0140*/  @P0 LDC.64 R6, c[0x0][0x380] ;  /* 0x0000e000ff060b82 */ /* 0x000e220000000a00 */
[C---:B------:R-:W-:Y:S01]  /*0150*/  @P0 IADD3 R15, PT, PT, R9.reuse, UR5, RZ ;  /* 0x00000005090f0c10 */ /* 0x040fe2000fffe0ff */
[----:B0-----:R-:W-:-:S04]  /*0160*/  @P0 IMAD.WIDE.U32 R4, R9, 0x4, R6 ;  /* 0x0000000409040825 */ /* 0x001fc800078e0006 */
[----:B------:R-:W-:Y:S01]  /*0170*/  @P0 IMAD.WIDE.U32 R6, R15, 0x4, R6 ;  /* 0x000000040f060825 */ /* 0x000fe200078e0006 */
[----:B------:R0:W-:Y:S04]  /*0180*/  @P0 STG.E desc[UR6][R4.64], R11 ;  /* 0x0000000b04000986 */ /* 0x0001e8000c101906 */
[----:B------:R0:W-:Y:S01]  /*0190*/  @P0 STG.E desc[UR6][R6.64], R13 ;  /* 0x0000000d06000986 */ /* 0x0001e2000c101906 */
[----:B------:R-:W-:Y:S05]  /*01a0*/  @P0 EXIT ;  /* 0x000000000000094d */ /* 0x000fea0003800000 */
[----:B------:R-:W1:Y:S01]  /*01b0*/  LDC.64 R2, c[0x0][0x380] ;  /* 0x0000e000ff027b82 */ /* 0x000e620000000a00 */
[C---:B0-----:R-:W-:Y:S01]  /*01c0*/  IADD3 R7, PT, PT, R9.reuse, UR5, RZ ;  /* 0x0000000509077c10 */ /* 0x041fe2000fffe0ff */
[----:B-1----:R-:W-:-:S04]  /*01d0*/  IMAD.WIDE.U32 R4, R9, 0x4, R2 ;  /* 0x0000000409047825 */ /* 0x002fc800078e0002 */
[----:B------:R-:W-:Y:S01]  /*01e0*/  IMAD.WIDE.U32 R2, R7, 0x4, R2 ;  /* 0x0000000407027825 */ /* 0x000fe200078e0002 */
[----:B------:R-:W-:Y:S04]  /*01f0*/  STG.E desc[UR6][R4.64], R13 ;  /* 0x0000000d04007986 */ /* 0x000fe8000c101906 */
[----:B------:R-:W-:Y:S01]  /*0200*/  STG.E desc[UR6][R2.64], R11 ;  /* 0x0000000b02007986 */ /* 0x000fe2000c101906 */
[----:B------:R-:W-:Y:S05]  /*0210*/  EXIT ;  /* 0x000000000000794d */ /* 0x000fea0003800000 */
.L_x_0:
[----:B------:R-:W-:-:S00]  /*0220*/  BRA `(.L_x_0) ;  /* 0xfffffffc00fc7947 */ /* 0x000fc0000383ffff */
[----:B------:R-:W-:-:S00]  /*0230*/  NOP ;  /* 0x0000000000007918 */ /* 0x000fc00000000000 */
        /* <DEDUP_REMOVED lines=12> */
.L_x_1:


//--------------------- .nv.shared.reserved.0     --------------------------
	.section	.nv.shared.reserved.0,"aw",@nobits
	.weak		__nv_reservedSMEM_offset_0_alias
	.size		__nv_reservedSMEM_offset_0_alias, 0, 64
	.other		__nv_reservedSMEM_offset_0_alias,@"STO_CUDA_RESERVED_SHARED STV_DEFAULT"
__nv_reservedSMEM_offset_0_alias:
	.zero		0
	.zero		64


//--------------------- .nv.constant0.maxmin      --------------------------
	.section	.nv.constant0.maxmin,"a",@progbits
	.sectionflags	@""
	.align	4
.nv.constant0.maxmin:
	.zero		916


//--------------------- SYMBOLS --------------------------

	.type		.nv.reservedSmem.offset0,@object
	.size		.nv.reservedSmem.offset0,0x4
